	.headerflags	@"EF_CUDA_TEXMODE_UNIFIED EF_CUDA_64BIT_ADDRESS EF_CUDA_ACCELERATORS EF_CUDA_SM90 EF_CUDA_VIRTUAL_SM(EF_CUDA_SM90)"
	.elftype	@"ET_EXEC"


//--------------------- .nv.info                  --------------------------
	.section	.nv.info,"",@"SHT_CUDA_INFO"
	.align	4


	//----- nvinfo : EIATTR_REGCOUNT
	.align		4
        /*0000*/ 	.byte	0x04, 0x2f
        /*0002*/ 	.short	(.L_1 - .L_0)
	.align		4
.L_0:
        /*0004*/ 	.word	index@(triton_poi_fused_mul_10)
        /*0008*/ 	.word	0x0000000c


	//----- nvinfo : EIATTR_MIN_STACK_SIZE
	.align		4
.L_1:
        /*000c*/ 	.byte	0x04, 0x12
        /*000e*/ 	.short	(.L_3 - .L_2)
	.align		4
.L_2:
        /*0010*/ 	.word	index@(triton_poi_fused_mul_10)
        /*0014*/ 	.word	0x00000000


	//----- nvinfo : EIATTR_FRAME_SIZE
	.align		4
.L_3:
        /*0018*/ 	.byte	0x04, 0x11
        /*001a*/ 	.short	(.L_5 - .L_4)
	.align		4
.L_4:
        /*001c*/ 	.word	index@(triton_poi_fused_mul_10)
        /*0020*/ 	.word	0x00000000


	//----- nvinfo : EIATTR_MIN_STACK_SIZE
	.align		4
.L_5:
        /*0024*/ 	.byte	0x04, 0x12
        /*0026*/ 	.short	(.L_7 - .L_6)
	.align		4
.L_6:
        /*0028*/ 	.word	index@(triton_poi_fused_mul_10)
        /*002c*/ 	.word	0x00000000
.L_7:


//--------------------- .nv.info.triton_poi_fused_mul_10 --------------------------
	.section	.nv.info.triton_poi_fused_mul_10,"",@"SHT_CUDA_INFO"
	.sectionflags	@""
	.align	4


	//----- nvinfo : EIATTR_CUDA_API_VERSION
	.align		4
        /*0000*/ 	.byte	0x04, 0x37
        /*0002*/ 	.short	(.L_9 - .L_8)
.L_8:
        /*0004*/ 	.word	0x0000007c


	//----- nvinfo : EIATTR_KPARAM_INFO
	.align		4
.L_9:
        /*0008*/ 	.byte	0x04, 0x17
        /*000a*/ 	.short	(.L_11 - .L_10)
.L_10:
        /*000c*/ 	.word	0x00000000
        /*0010*/ 	.short	0x0003
        /*0012*/ 	.short	0x0018
        /*0014*/ 	.byte	0x00, 0xf0, 0x11, 0x00


	//----- nvinfo : EIATTR_KPARAM_INFO
	.align		4
.L_11:
        /*0018*/ 	.byte	0x04, 0x17
        /*001a*/ 	.short	(.L_13 - .L_12)
.L_12:
        /*001c*/ 	.word	0x00000000
        /*0020*/ 	.short	0x0002
        /*0022*/ 	.short	0x0010
        /*0024*/ 	.byte	0x00, 0xf4, 0x21, 0x00


	//----- nvinfo : EIATTR_KPARAM_INFO
	.align		4
.L_13:
        /*0028*/ 	.byte	0x04, 0x17
        /*002a*/ 	.short	(.L_15 - .L_14)
.L_14:
        /*002c*/ 	.word	0x00000000
        /*0030*/ 	.short	0x0001
        /*0032*/ 	.short	0x0008
        /*0034*/ 	.byte	0x00, 0xf4, 0x21, 0x00


	//----- nvinfo : EIATTR_KPARAM_INFO
	.align		4
.L_15:
        /*0038*/ 	.byte	0x04, 0x17
        /*003a*/ 	.short	(.L_17 - .L_16)
.L_16:
        /*003c*/ 	.word	0x00000000
        /*0040*/ 	.short	0x0000
        /*0042*/ 	.short	0x0000
        /*0044*/ 	.byte	0x00, 0xf4, 0x21, 0x00


	//----- nvinfo : EIATTR_SPARSE_MMA_MASK
	.align		4
.L_17:
        /*0048*/ 	.byte	0x03, 0x50
        /*004a*/ 	.short	0x0000


	//----- nvinfo : EIATTR_MAXREG_COUNT
	.align		4
        /*004c*/ 	.byte	0x03, 0x1b
        /*004e*/ 	.short	0x00ff


	//----- nvinfo : EIATTR_EXIT_INSTR_OFFSETS
	.align		4
        /*0050*/ 	.byte	0x04, 0x1c
        /*0052*/ 	.short	(.L_19 - .L_18)


	//   ....[0]....
.L_18:
        /*0054*/ 	.word	0x00000320


	//----- nvinfo : EIATTR_REQNTID
	.align		4
.L_19:
        /*0058*/ 	.byte	0x04, 0x10
        /*005a*/ 	.short	(.L_21 - .L_20)
.L_20:
        /*005c*/ 	.word	0x00000080
        /*0060*/ 	.word	0x00000001
        /*0064*/ 	.word	0x00000001


	//----- nvinfo : EIATTR_CBANK_PARAM_SIZE
	.align		4
.L_21:
        /*0068*/ 	.byte	0x03, 0x19
        /*006a*/ 	.short	0x001c


	//----- nvinfo : EIATTR_PARAM_CBANK
	.align		4
        /*006c*/ 	.byte	0x04, 0x0a
        /*006e*/ 	.short	(.L_23 - .L_22)
	.align		4
.L_22:
        /*0070*/ 	.word	index@(.nv.constant0.triton_poi_fused_mul_10)
        /*0074*/ 	.short	0x0210
        /*0076*/ 	.short	0x001c


	//----- nvinfo : EIATTR_SW_WAR
	.align		4
.L_23:
        /*0078*/ 	.byte	0x04, 0x36
        /*007a*/ 	.short	(.L_25 - .L_24)
.L_24:
        /*007c*/ 	.word	0x00000008
.L_25:


//--------------------- .nv.callgraph             --------------------------
	.section	.nv.callgraph,"",@"SHT_CUDA_CALLGRAPH"
	.align	4
	.sectionentsize	8
	.align		4
        /*0000*/ 	.word	0x00000000
	.align		4
        /*0004*/ 	.word	0xffffffff
	.align		4
        /*0008*/ 	.word	0x00000000
	.align		4
        /*000c*/ 	.word	0xfffffffe
	.align		4
        /*0010*/ 	.word	0x00000000
	.align		4
        /*0014*/ 	.word	0xfffffffd
	.align		4
        /*0018*/ 	.word	0x00000000
	.align		4
        /*001c*/ 	.word	0xfffffffc


//--------------------- .text.triton_poi_fused_mul_10 --------------------------
	.section	.text.triton_poi_fused_mul_10,"ax",@progbits
	.align	128
        .global         triton_poi_fused_mul_10
        .type           triton_poi_fused_mul_10,@function
        .size           triton_poi_fused_mul_10,(.L_x_1 - triton_poi_fused_mul_10)
        .other          triton_poi_fused_mul_10,@"STO_CUDA_ENTRY STV_DEFAULT"
triton_poi_fused_mul_10:
.text.triton_poi_fused_mul_10:
[----:B------:R-:W-:Y:S01]  /*0000*/  LDC R1, c[0x0][0x28] ;  /* 0x00000a00ff017b82 */ /* 0x000fe20000000800 */
[----:B------:R-:W1:Y:S01]  /*0010*/  S2R R0, SR_TID.X ;  /* 0x0000000000007919 */ /* 0x000e620000002100 */
[----:B------:R-:W-:Y:S01]  /*0020*/  ULDC.64 UR4, c[0x0][0x208] ;  /* 0x0000820000047ab9 */ /* 0x000fe20000000a00 */
[----:B------:R-:W2:Y:S01]  /*0030*/  S2R R3, SR_CTAID.X ;  /* 0x0000000000037919 */ /* 0x000ea20000002500 */
[----:B-1----:R-:W-:-:S05]  /*0040*/  LOP3.LUT R0, R0, 0x7f, RZ, 0xc0, !PT ;  /* 0x0000007f00007812 */ /* 0x002fca00078ec0ff */
[----:B--2---:R-:W-:-:S05]  /*0050*/  IMAD R0, R3, 0x80, R0 ;  /* 0x0000008003007824 */ /* 0x004fca00078e0200 */
[----:B------:R-:W-:-:S04]  /*0060*/  SHF.R.S32.HI R3, RZ, 0x1f, R0 ;  /* 0x0000001fff037819 */ /* 0x000fc80000011400 */
[----:B------:R-:W-:-:S04]  /*0070*/  LEA.HI R4, R3, R0, RZ, 0x4 ;  /* 0x0000000003047211 */ /* 0x000fc800078f20ff */
[----:B------:R-:W-:Y:S02]  /*0080*/  SHF.R.S32.HI R2, RZ, 0x4, R4 ;  /* 0x00000004ff027819 */ /* 0x000fe40000011404 */
[----:B------:R-:W-:-:S03]  /*0090*/  LOP3.LUT R5, R4, 0xfffffff0, RZ, 0xc0, !PT ;  /* 0xfffffff004057812 */ /* 0x000fc600078ec0ff */
[----:B------:R-:W-:-:S04]  /*00a0*/  IMAD.HI R3, R2, 0x66666667, RZ ;  /* 0x6666666702037827 */ /* 0x000fc800078e02ff */
[----:B------:R-:W-:Y:S01]  /*00b0*/  IMAD.IADD R5, R0, 0x1, -R5 ;  /* 0x0000000100057824 */ /* 0x000fe200078e0a05 */
[----:B------:R-:W-:-:S04]  /*00c0*/  SHF.R.U32.HI R6, RZ, 0x1f, R3 ;  /* 0x0000001fff067819 */ /* 0x000fc80000011603 */
[----:B------:R-:W-:Y:S01]  /*00d0*/  LEA.HI R3, R3, R6, RZ, 0x19 ;  /* 0x0000000603037211 */ /* 0x000fe200078fc8ff */
[----:B------:R-:W-:-:S04]  /*00e0*/  IMAD.HI R6, R0, 0x66666667, RZ ;  /* 0x6666666700067827 */ /* 0x000fc800078e02ff */
[----:B------:R-:W-:Y:S01]  /*00f0*/  IMAD R3, R3, -0x140, R2 ;  /* 0xfffffec003037824 */ /* 0x000fe200078e0202 */
[----:B------:R-:W-:-:S04]  /*0100*/  SHF.R.U32.HI R7, RZ, 0x1f, R6 ;  /* 0x0000001fff077819 */ /* 0x000fc80000011606 */
[----:B------:R-:W-:Y:S02]  /*0110*/  PRMT R2, R3, 0x9910, RZ ;  /* 0x0000991003027816 */ /* 0x000fe400000000ff */
[----:B------:R-:W-:Y:S02]  /*0120*/  LEA.HI.SX32 R6, R6, R7, 0x15 ;  /* 0x0000000706067211 */ /* 0x000fe400078faaff */
[----:B------:R-:W-:-:S03]  /*0130*/  SHF.R.S32.HI R2, RZ, 0xf, R2 ;  /* 0x0000000fff027819 */ /* 0x000fc60000011402 */
[----:B------:R-:W-:Y:S01]  /*0140*/  IMAD R5, R6, 0x50, R5 ;  /* 0x0000005006057824 */ /* 0x000fe200078e0205 */
[----:B------:R-:W-:-:S04]  /*0150*/  LOP3.LUT R2, R2, 0xffff, RZ, 0xc0, !PT ;  /* 0x0000ffff02027812 */ /* 0x000fc800078ec0ff */
[----:B------:R-:W-:-:S04]  /*0160*/  LEA.HI R3, R2, R3, RZ, 0x16 ;  /* 0x0000000302037211 */ /* 0x000fc800078fb0ff */
[----:B------:R-:W-:Y:S02]  /*0170*/  PRMT R8, R3, 0x9910, RZ ;  /* 0x0000991003087816 */ /* 0x000fe400000000ff */
[----:B------:R-:W1:Y:S02]  /*0180*/  LDC.64 R2, c[0x0][0x218] ;  /* 0x00008600ff027b82 */ /* 0x000e640000000a00 */
[----:B------:R-:W-:-:S04]  /*0190*/  SHF.R.S32.HI R4, RZ, 0x6, R8 ;  /* 0x00000006ff047819 */ /* 0x000fc80000011408 */
[----:B------:R-:W-:-:S05]  /*01a0*/  PRMT R4, R4, 0x9910, RZ ;  /* 0x0000991004047816 */ /* 0x000fca00000000ff */
[----:B------:R-:W-:-:S04]  /*01b0*/  IMAD R5, R4, 0x10, R5 ;  /* 0x0000001004057824 */ /* 0x000fc800078e0205 */
[----:B-1----:R-:W-:Y:S02]  /*01c0*/  IMAD.WIDE R4, R5, 0x4, R2 ;  /* 0x0000000405047825 */ /* 0x002fe400078e0202 */
[----:B------:R-:W1:Y:S04]  /*01d0*/  LDC.64 R2, c[0x0][0x210] ;  /* 0x00008400ff027b82 */ /* 0x000e680000000a00 */
[----:B------:R-:W2:Y:S01]  /*01e0*/  LDG.E R4, desc[UR4][R4.64] ;  /* 0x0000000404047981 */ /* 0x000ea2000c1e1900 */
[----:B-1----:R-:W-:-:S05]  /*01f0*/  IMAD.WIDE R2, R0, 0x4, R2 ;  /* 0x0000000400027825 */ /* 0x002fca00078e0202 */
[----:B------:R1:W3:Y:S02]  /*0200*/  LDG.E R6, desc[UR4][R2.64] ;  /* 0x0000000402067981 */ /* 0x0002e4000c1e1900 */
[----:B-1----:R-:W-:Y:S02]  /*0210*/  IMAD.MOV.U32 R3, RZ, RZ, 0x3e800000 ;  /* 0x3e800000ff037424 */ /* 0x002fe400078e00ff */
[----:B--2---:R-:W-:Y:S02]  /*0220*/  FADD R7, RZ, -R4 ;  /* 0x80000004ff077221 */ /* 0x004fe40000000000 */
[----:B------:R-:W1:Y:S02]  /*0230*/  LDC.64 R4, c[0x0][0x220] ;  /* 0x00008800ff047b82 */ /* 0x000e640000000a00 */
[----:B------:R-:W-:-:S05]  /*0240*/  FMUL R7, R7, 1.4426950216293334961 ;  /* 0x3fb8aa3b07077820 */ /* 0x000fca0000400000 */
[----:B------:R-:W-:-:S13]  /*0250*/  FSETP.GEU.AND P0, PT, R7, -126, PT ;  /* 0xc2fc00000700780b */ /* 0x000fda0003f0e000 */
[----:B------:R-:W-:-:S04]  /*0260*/  @!P0 FMUL R7, R7, 0.5 ;  /* 0x3f00000007078820 */ /* 0x000fc80000400000 */
[----:B------:R-:W2:Y:S02]  /*0270*/  MUFU.EX2 R8, R7 ;  /* 0x0000000700087308 */ /* 0x000ea40000000800 */
[----:B--2---:R-:W-:-:S04]  /*0280*/  @!P0 FMUL R8, R8, R8 ;  /* 0x0000000808088220 */ /* 0x004fc80000400000 */
[----:B------:R-:W-:-:S05]  /*0290*/  FADD R8, R8, 1 ;  /* 0x3f80000008087421 */ /* 0x000fca0000000000 */
[----:B------:R-:W-:-:S04]  /*02a0*/  FSETP.GT.AND P0, PT, R8, 8.50705917302346158658e+37, PT ;  /* 0x7e8000000800780b */ /* 0x000fc80003f04000 */
[----:B------:R-:W-:-:S09]  /*02b0*/  FSEL R3, R3, 1, P0 ;  /* 0x3f80000003037808 */ /* 0x000fd20000000000 */
[----:B------:R-:W-:-:S06]  /*02c0*/  @P0 FMUL R8, R8, 0.25 ;  /* 0x3e80000008080820 */ /* 0x000fcc0000400000 */
[----:B------:R-:W2:Y:S02]  /*02d0*/  MUFU.RCP R8, R8 ;  /* 0x0000000800087308 */ /* 0x000ea40000001000 */
[----:B--2---:R-:W-:Y:S01]  /*02e0*/  FMUL R9, R8, R3 ;  /* 0x0000000308097220 */ /* 0x004fe20000400000 */
[----:B-1----:R-:W-:-:S04]  /*02f0*/  IMAD.WIDE R2, R0, 0x4, R4 ;  /* 0x0000000400027825 */ /* 0x002fc800078e0204 */
[----:B---3--:R-:W-:-:S05]  /*0300*/  FMUL R9, R6, R9 ;  /* 0x0000000906097220 */ /* 0x008fca0000400000 */
[----:B------:R-:W-:Y:S01]  /*0310*/  STG.E desc[UR4][R2.64], R9 ;  /* 0x0000000902007986 */ /* 0x000fe2000c101904 */
[----:B------:R-:W-:Y:S05]  /*0320*/  EXIT ;  /* 0x000000000000794d */ /* 0x000fea0003800000 */
.L_x_0:
[----:B------:R-:W-:-:S00]  /*0330*/  BRA `(.L_x_0) ;  /* 0xfffffffc00fc7947 */ /* 0x000fc0000383ffff */
[----:B------:R-:W-:-:S00]  /*0340*/  NOP ;  /* 0x0000000000007918 */ /* 0x000fc00000000000 */
        /* <DEDUP_REMOVED lines=11> */
.L_x_1:


//--------------------- .nv.constant0.triton_poi_fused_mul_10 --------------------------
	.section	.nv.constant0.triton_poi_fused_mul_10,"a",@progbits
	.sectionflags	@""
	.align	4
.nv.constant0.triton_poi_fused_mul_10:
	.zero		556
